//
// Generated by NVIDIA NVVM Compiler
//
// Compiler Build ID: CL-36424714
// Cuda compilation tools, release 13.0, V13.0.88
// Based on NVVM 20.0.0
//

.version 9.0
.target sm_100
.address_size 64

	// .globl	_Z10voidKernelPiS_i

.visible .entry _Z10voidKernelPiS_i(
	.param .u64 .ptr .align 1 _Z10voidKernelPiS_i_param_0,
	.param .u64 .ptr .align 1 _Z10voidKernelPiS_i_param_1,
	.param .u32 _Z10voidKernelPiS_i_param_2
)
{
	.reg .pred 	%p<2>;
	.reg .b32 	%r<8>;
	.reg .b64 	%rd<8>;

	ld.param.u64 	%rd1, [_Z10voidKernelPiS_i_param_0];
	ld.param.u64 	%rd2, [_Z10voidKernelPiS_i_param_1];
	ld.param.u32 	%r2, [_Z10voidKernelPiS_i_param_2];
	mov.u32 	%r3, %ctaid.x;
	mov.u32 	%r4, %ntid.x;
	mov.u32 	%r5, %tid.x;
	mad.lo.s32 	%r1, %r3, %r4, %r5;
	setp.ge.s32 	%p1, %r1, %r2;
	@%p1 bra 	$L__BB0_2;
	cvta.to.global.u64 	%rd3, %rd1;
	cvta.to.global.u64 	%rd4, %rd2;
	mul.wide.s32 	%rd5, %r1, 4;
	add.s64 	%rd6, %rd3, %rd5;
	ld.global.u32 	%r6, [%rd6];
	mul.lo.s32 	%r7, %r6, %r6;
	add.s64 	%rd7, %rd4, %rd5;
	st.global.u32 	[%rd7], %r7;
$L__BB0_2:
	ret;

}


// ===== COMPILED SASS (sm_100) =====

	.target	sm_100

	.elftype	@"ET_EXEC"


//--------------------- .note.nv.tkinfo           --------------------------
	.section	.note.nv.tkinfo,"",@"SHT_NOTE"
	.sectionflags	@"SHF_NOTE_NV_TKINFO"
	.tkinfo
        /*0018*/ 	.word	0x00000002
        /*0030*/ 	.string	""
        /*0030*/ 	.string	"ptxas"
        /*0030*/ 	.string	"Cuda compilation tools, release 13.0, V13.0.88"
        /*0030*/ 	.string	"Build cuda_13.0.r13.0/compiler.36424714_0"
        /*0030*/ 	.string	"-arch sm_100 -m 64 "



//--------------------- .note.nv.cuinfo           --------------------------
	.section	.note.nv.cuinfo,"",@"SHT_NOTE"
	.sectionflags	@"SHF_NOTE_NV_CUINFO"
        /*0018*/ 	.short	0x0002
        /*001a*/ 	.short	0x0064
        /*001c*/ 	.short	0x0082
	.zero		2


//--------------------- .nv.info                  --------------------------
	.section	.nv.info,"",@"SHT_CUDA_INFO"
	.align	4


	//----- nvinfo : EIATTR_REGCOUNT
	.align		4
        /*0000*/ 	.byte	0x04, 0x2f
        /*0002*/ 	.short	(.L_1 - .L_0)
	.align		4
.L_0:
        /*0004*/ 	.word	index@(_Z10voidKernelPiS_i)
        /*0008*/ 	.word	0x0000000a


	//----- nvinfo : EIATTR_FRAME_SIZE
	.align		4
.L_1:
        /*000c*/ 	.byte	0x04, 0x11
        /*000e*/ 	.short	(.L_3 - .L_2)
	.align		4
.L_2:
        /*0010*/ 	.word	index@(_Z10voidKernelPiS_i)
        /*0014*/ 	.word	0x00000000


	//----- nvinfo : EIATTR_MIN_STACK_SIZE
	.align		4
.L_3:
        /*0018*/ 	.byte	0x04, 0x12
        /*001a*/ 	.short	(.L_5 - .L_4)
	.align		4
.L_4:
        /*001c*/ 	.word	index@(_Z10voidKernelPiS_i)
        /*0020*/ 	.word	0x00000000
.L_5:


//--------------------- .nv.compat                --------------------------
	.section	.nv.compat,"",@"SHT_CUDA_COMPAT_INFO"
	.align	4
        /*0000*/ 	.byte	0x02, 0x09, 0x00, 0x00, 0x02, 0x02, 0x01, 0x00, 0x02, 0x05, 0x05, 0x00, 0x03, 0x07, 0x01, 0x01
        /*0010*/ 	.byte	0x02, 0x03, 0x00, 0x00, 0x02, 0x06, 0x01, 0x00, 0x04, 0x0b, 0x08, 0x00, 0x09, 0x00, 0x00, 0x00
        /*0020*/ 	.byte	0x00, 0x00, 0x00, 0x00


//--------------------- .nv.info._Z10voidKernelPiS_i --------------------------
	.section	.nv.info._Z10voidKernelPiS_i,"",@"SHT_CUDA_INFO"
	.sectionflags	@""
	.align	4


	//----- nvinfo : EIATTR_CUDA_API_VERSION
	.align		4
        /*0000*/ 	.byte	0x04, 0x37
        /*0002*/ 	.short	(.L_7 - .L_6)
.L_6:
        /*0004*/ 	.word	0x00000082


	//----- nvinfo : EIATTR_KPARAM_INFO
	.align		4
.L_7:
        /*0008*/ 	.byte	0x04, 0x17
        /*000a*/ 	.short	(.L_9 - .L_8)
.L_8:
        /*000c*/ 	.word	0x00000000
        /*0010*/ 	.short	0x0002
        /*0012*/ 	.short	0x0010
        /*0014*/ 	.byte	0x00, 0xf0, 0x11, 0x00


	//----- nvinfo : EIATTR_KPARAM_INFO
	.align		4
.L_9:
        /*0018*/ 	.byte	0x04, 0x17
        /*001a*/ 	.short	(.L_11 - .L_10)
.L_10:
        /*001c*/ 	.word	0x00000000
        /*0020*/ 	.short	0x0001
        /*0022*/ 	.short	0x0008
        /*0024*/ 	.byte	0x00, 0xf5, 0x21, 0x00


	//----- nvinfo : EIATTR_KPARAM_INFO
	.align		4
.L_11:
        /*0028*/ 	.byte	0x04, 0x17
        /*002a*/ 	.short	(.L_13 - .L_12)
.L_12:
        /*002c*/ 	.word	0x00000000
        /*0030*/ 	.short	0x0000
        /*0032*/ 	.short	0x0000
        /*0034*/ 	.byte	0x00, 0xf5, 0x21, 0x00


	//----- nvinfo : EIATTR_SPARSE_MMA_MASK
	.align		4
.L_13:
        /*0038*/ 	.byte	0x03, 0x50
        /*003a*/ 	.short	0x0000


	//----- nvinfo : EIATTR_MAXREG_COUNT
	.align		4
        /*003c*/ 	.byte	0x03, 0x1b
        /*003e*/ 	.short	0x00ff


	//----- nvinfo : EIATTR_MERCURY_ISA_VERSION
	.align		4
        /*0040*/ 	.byte	0x03, 0x5f
        /*0042*/ 	.short	0x0101


	//----- nvinfo : EIATTR_VRC_CTA_INIT_COUNT
	.align		4
        /*0044*/ 	.byte	0x02, 0x4a
	.zero		1
	.zero		1


	//----- nvinfo : EIATTR_EXIT_INSTR_OFFSETS
	.align		4
        /*0048*/ 	.byte	0x04, 0x1c
        /*004a*/ 	.short	(.L_15 - .L_14)


	//   ....[0]....
.L_14:
        /*004c*/ 	.word	0x00000070


	//   ....[1]....
        /*0050*/ 	.word	0x00000100


	//----- nvinfo : EIATTR_CBANK_PARAM_SIZE
	.align		4
.L_15:
        /*0054*/ 	.byte	0x03, 0x19
        /*0056*/ 	.short	0x0014


	//----- nvinfo : EIATTR_PARAM_CBANK
	.align		4
        /*0058*/ 	.byte	0x04, 0x0a
        /*005a*/ 	.short	(.L_17 - .L_16)
	.align		4
.L_16:
        /*005c*/ 	.word	index@(.nv.constant0._Z10voidKernelPiS_i)
        /*0060*/ 	.short	0x0380
        /*0062*/ 	.short	0x0014


	//----- nvinfo : EIATTR_SW_WAR
	.align		4
.L_17:
        /*0064*/ 	.byte	0x04, 0x36
        /*0066*/ 	.short	(.L_19 - .L_18)
.L_18:
        /*0068*/ 	.word	0x00000008
.L_19:


//--------------------- .nv.callgraph             --------------------------
	.section	.nv.callgraph,"",@"SHT_CUDA_CALLGRAPH"
	.align	4
	.sectionentsize	8
	.align		4
        /*0000*/ 	.word	0x00000000
	.align		4
        /*0004*/ 	.word	0xffffffff
	.align		4
        /*0008*/ 	.word	0x00000000
	.align		4
        /*000c*/ 	.word	0xfffffffe
	.align		4
        /*0010*/ 	.word	0x00000000
	.align		4
        /*0014*/ 	.word	0xfffffffd
	.align		4
        /*0018*/ 	.word	0x00000000
	.align		4
        /*001c*/ 	.word	0xfffffffc


//--------------------- .text._Z10voidKernelPiS_i --------------------------
	.section	.text._Z10voidKernelPiS_i,"ax",@progbits
	.align	128
        .global         _Z10voidKernelPiS_i
        .type           _Z10voidKernelPiS_i,@function
        .size           _Z10voidKernelPiS_i,(.L_x_1 - _Z10voidKernelPiS_i)
        .other          _Z10voidKernelPiS_i,@"STO_CUDA_ENTRY STV_DEFAULT"
_Z10voidKernelPiS_i:
.text._Z10voidKernelPiS_i:
[----:B------:R-:W-:Y:S01]  /*0000*/  LDC R1, c[0x0][0x37c] ;  /* 0x0000df00ff017b82 */ /* 0x000fe20000000800 */
[----:B------:R-:W0:Y:S07]  /*0010*/  S2R R0, SR_TID.X ;  /* 0x0000000000007919 */ /* 0x000e2e0000002100 */
[----:B------:R-:W0:Y:S01]  /*0020*/  S2UR UR4, SR_CTAID.X ;  /* 0x00000000000479c3 */ /* 0x000e220000002500 */
[----:B------:R-:W1:Y:S07]  /*0030*/  LDCU UR5, c[0x0][0x390] ;  /* 0x00007200ff0577ac */ /* 0x000e6e0008000800 */
[----:B------:R-:W0:Y:S02]  /*0040*/  LDC R7, c[0x0][0x360] ;  /* 0x0000d800ff077b82 */ /* 0x000e240000000800 */
[----:B0-----:R-:W-:-:S05]  /*0050*/  IMAD R7, R7, UR4, R0 ;  /* 0x0000000407077c24 */ /* 0x001fca000f8e0200 */
[----:B-1----:R-:W-:-:S13]  /*0060*/  ISETP.GE.AND P0, PT, R7, UR5, PT ;  /* 0x0000000507007c0c */ /* 0x002fda000bf06270 */
[----:B------:R-:W-:Y:S05]  /*0070*/  @P0 EXIT ;  /* 0x000000000000094d */ /* 0x000fea0003800000 */
[----:B------:R-:W0:Y:S01]  /*0080*/  LDC.64 R2, c[0x0][0x380] ;  /* 0x0000e000ff027b82 */ /* 0x000e220000000a00 */
[----:B------:R-:W1:Y:S07]  /*0090*/  LDCU.64 UR4, c[0x0][0x358] ;  /* 0x00006b00ff0477ac */ /* 0x000e6e0008000a00 */
[----:B------:R-:W2:Y:S01]  /*00a0*/  LDC.64 R4, c[0x0][0x388] ;  /* 0x0000e200ff047b82 */ /* 0x000ea20000000a00 */
[----:B0-----:R-:W-:-:S06]  /*00b0*/  IMAD.WIDE R2, R7, 0x4, R2 ;  /* 0x0000000407027825 */ /* 0x001fcc00078e0202 */
[----:B-1----:R-:W3:Y:S01]  /*00c0*/  LDG.E R2, desc[UR4][R2.64] ;  /* 0x0000000402027981 */ /* 0x002ee2000c1e1900 */
[----:B--2---:R-:W-:-:S04]  /*00d0*/  IMAD.WIDE R4, R7, 0x4, R4 ;  /* 0x0000000407047825 */ /* 0x004fc800078e0204 */
[----:B---3--:R-:W-:-:S05]  /*00e0*/  IMAD R7, R2, R2, RZ ;  /* 0x0000000202077224 */ /* 0x008fca00078e02ff */
[----:B------:R-:W-:Y:S01]  /*00f0*/  STG.E desc[UR4][R4.64], R7 ;  /* 0x0000000704007986 */ /* 0x000fe2000c101904 */
[----:B------:R-:W-:Y:S05]  /*0100*/  EXIT ;  /* 0x000000000000794d */ /* 0x000fea0003800000 */
.L_x_0:
[----:B------:R-:W-:-:S00]  /*0110*/  BRA `(.L_x_0) ;  /* 0xfffffffc00fc7947 */ /* 0x000fc0000383ffff */
[----:B------:R-:W-:-:S00]  /*0120*/  NOP ;  /* 0x0000000000007918 */ /* 0x000fc00000000000 */
        /* <DEDUP_REMOVED lines=13> */
.L_x_1:


//--------------------- .nv.shared.reserved.0     --------------------------
	.section	.nv.shared.reserved.0,"aw",@nobits
	.weak		__nv_reservedSMEM_offset_0_alias
	.size		__nv_reservedSMEM_offset_0_alias, 0, 64
	.other		__nv_reservedSMEM_offset_0_alias,@"STO_CUDA_RESERVED_SHARED STV_DEFAULT"
__nv_reservedSMEM_offset_0_alias:
	.zero		0
	.zero		64


//--------------------- .nv.constant0._Z10voidKernelPiS_i --------------------------
	.section	.nv.constant0._Z10voidKernelPiS_i,"a",@progbits
	.sectionflags	@""
	.align	4
.nv.constant0._Z10voidKernelPiS_i:
	.zero		916


//--------------------- SYMBOLS --------------------------

	.type		.nv.reservedSmem.offset0,@object
	.size		.nv.reservedSmem.offset0,0x4
